	.headerflags	@"EF_CUDA_TEXMODE_UNIFIED EF_CUDA_64BIT_ADDRESS EF_CUDA_ACCELERATORS EF_CUDA_SM90 EF_CUDA_VIRTUAL_SM(EF_CUDA_SM90)"
	.elftype	@"ET_EXEC"


//--------------------- .nv.info                  --------------------------
	.section	.nv.info,"",@"SHT_CUDA_INFO"
	.align	4


	//----- nvinfo : EIATTR_REGCOUNT
	.align		4
        /*0000*/ 	.byte	0x04, 0x2f
        /*0002*/ 	.short	(.L_1 - .L_0)
	.align		4
.L_0:
        /*0004*/ 	.word	index@(triton_poi_fused__prelu_kernel_convolution_9)
        /*0008*/ 	.word	0x00000014


	//----- nvinfo : EIATTR_MIN_STACK_SIZE
	.align		4
.L_1:
        /*000c*/ 	.byte	0x04, 0x12
        /*000e*/ 	.short	(.L_3 - .L_2)
	.align		4
.L_2:
        /*0010*/ 	.word	index@(triton_poi_fused__prelu_kernel_convolution_9)
        /*0014*/ 	.word	0x00000000


	//----- nvinfo : EIATTR_FRAME_SIZE
	.align		4
.L_3:
        /*0018*/ 	.byte	0x04, 0x11
        /*001a*/ 	.short	(.L_5 - .L_4)
	.align		4
.L_4:
        /*001c*/ 	.word	index@(triton_poi_fused__prelu_kernel_convolution_9)
        /*0020*/ 	.word	0x00000000


	//----- nvinfo : EIATTR_MIN_STACK_SIZE
	.align		4
.L_5:
        /*0024*/ 	.byte	0x04, 0x12
        /*0026*/ 	.short	(.L_7 - .L_6)
	.align		4
.L_6:
        /*0028*/ 	.word	index@(triton_poi_fused__prelu_kernel_convolution_9)
        /*002c*/ 	.word	0x00000000
.L_7:


//--------------------- .nv.info.triton_poi_fused__prelu_kernel_convolution_9 --------------------------
	.section	.nv.info.triton_poi_fused__prelu_kernel_convolution_9,"",@"SHT_CUDA_INFO"
	.sectionflags	@""
	.align	4


	//----- nvinfo : EIATTR_CUDA_API_VERSION
	.align		4
        /*0000*/ 	.byte	0x04, 0x37
        /*0002*/ 	.short	(.L_9 - .L_8)
.L_8:
        /*0004*/ 	.word	0x0000007c


	//----- nvinfo : EIATTR_KPARAM_INFO
	.align		4
.L_9:
        /*0008*/ 	.byte	0x04, 0x17
        /*000a*/ 	.short	(.L_11 - .L_10)
.L_10:
        /*000c*/ 	.word	0x00000000
        /*0010*/ 	.short	0x0004
        /*0012*/ 	.short	0x0020
        /*0014*/ 	.byte	0x00, 0xf0, 0x11, 0x00


	//----- nvinfo : EIATTR_KPARAM_INFO
	.align		4
.L_11:
        /*0018*/ 	.byte	0x04, 0x17
        /*001a*/ 	.short	(.L_13 - .L_12)
.L_12:
        /*001c*/ 	.word	0x00000000
        /*0020*/ 	.short	0x0003
        /*0022*/ 	.short	0x0018
        /*0024*/ 	.byte	0x00, 0xf4, 0x21, 0x00


	//----- nvinfo : EIATTR_KPARAM_INFO
	.align		4
.L_13:
        /*0028*/ 	.byte	0x04, 0x17
        /*002a*/ 	.short	(.L_15 - .L_14)
.L_14:
        /*002c*/ 	.word	0x00000000
        /*0030*/ 	.short	0x0002
        /*0032*/ 	.short	0x0010
        /*0034*/ 	.byte	0x00, 0xf4, 0x21, 0x00


	//----- nvinfo : EIATTR_KPARAM_INFO
	.align		4
.L_15:
        /*0038*/ 	.byte	0x04, 0x17
        /*003a*/ 	.short	(.L_17 - .L_16)
.L_16:
        /*003c*/ 	.word	0x00000000
        /*0040*/ 	.short	0x0001
        /*0042*/ 	.short	0x0008
        /*0044*/ 	.byte	0x00, 0xf4, 0x21, 0x00


	//----- nvinfo : EIATTR_KPARAM_INFO
	.align		4
.L_17:
        /*0048*/ 	.byte	0x04, 0x17
        /*004a*/ 	.short	(.L_19 - .L_18)
.L_18:
        /*004c*/ 	.word	0x00000000
        /*0050*/ 	.short	0x0000
        /*0052*/ 	.short	0x0000
        /*0054*/ 	.byte	0x00, 0xf4, 0x21, 0x00


	//----- nvinfo : EIATTR_SPARSE_MMA_MASK
	.align		4
.L_19:
        /*0058*/ 	.byte	0x03, 0x50
        /*005a*/ 	.short	0x0000


	//----- nvinfo : EIATTR_MAXREG_COUNT
	.align		4
        /*005c*/ 	.byte	0x03, 0x1b
        /*005e*/ 	.short	0x00ff


	//----- nvinfo : EIATTR_EXIT_INSTR_OFFSETS
	.align		4
        /*0060*/ 	.byte	0x04, 0x1c
        /*0062*/ 	.short	(.L_21 - .L_20)


	//   ....[0]....
.L_20:
        /*0064*/ 	.word	0x00000200


	//----- nvinfo : EIATTR_REQNTID
	.align		4
.L_21:
        /*0068*/ 	.byte	0x04, 0x10
        /*006a*/ 	.short	(.L_23 - .L_22)
.L_22:
        /*006c*/ 	.word	0x00000080
        /*0070*/ 	.word	0x00000001
        /*0074*/ 	.word	0x00000001


	//----- nvinfo : EIATTR_CBANK_PARAM_SIZE
	.align		4
.L_23:
        /*0078*/ 	.byte	0x03, 0x19
        /*007a*/ 	.short	0x0024


	//----- nvinfo : EIATTR_PARAM_CBANK
	.align		4
        /*007c*/ 	.byte	0x04, 0x0a
        /*007e*/ 	.short	(.L_25 - .L_24)
	.align		4
.L_24:
        /*0080*/ 	.word	index@(.nv.constant0.triton_poi_fused__prelu_kernel_convolution_9)
        /*0084*/ 	.short	0x0210
        /*0086*/ 	.short	0x0024


	//----- nvinfo : EIATTR_SW_WAR
	.align		4
.L_25:
        /*0088*/ 	.byte	0x04, 0x36
        /*008a*/ 	.short	(.L_27 - .L_26)
.L_26:
        /*008c*/ 	.word	0x00000008
.L_27:


//--------------------- .nv.callgraph             --------------------------
	.section	.nv.callgraph,"",@"SHT_CUDA_CALLGRAPH"
	.align	4
	.sectionentsize	8
	.align		4
        /*0000*/ 	.word	0x00000000
	.align		4
        /*0004*/ 	.word	0xffffffff
	.align		4
        /*0008*/ 	.word	0x00000000
	.align		4
        /*000c*/ 	.word	0xfffffffe
	.align		4
        /*0010*/ 	.word	0x00000000
	.align		4
        /*0014*/ 	.word	0xfffffffd
	.align		4
        /*0018*/ 	.word	0x00000000
	.align		4
        /*001c*/ 	.word	0xfffffffc


//--------------------- .text.triton_poi_fused__prelu_kernel_convolution_9 --------------------------
	.section	.text.triton_poi_fused__prelu_kernel_convolution_9,"ax",@progbits
	.align	128
        .global         triton_poi_fused__prelu_kernel_convolution_9
        .type           triton_poi_fused__prelu_kernel_convolution_9,@function
        .size           triton_poi_fused__prelu_kernel_convolution_9,(.L_x_1 - triton_poi_fused__prelu_kernel_convolution_9)
        .other          triton_poi_fused__prelu_kernel_convolution_9,@"STO_CUDA_ENTRY STV_DEFAULT"
triton_poi_fused__prelu_kernel_convolution_9:
.text.triton_poi_fused__prelu_kernel_convolution_9:
[----:B------:R-:W-:Y:S01]  /*0000*/  LDC R1, c[0x0][0x28] ;  /* 0x00000a00ff017b82 */ /* 0x000fe20000000800 */
[----:B------:R-:W1:Y:S07]  /*0010*/  S2R R0, SR_TID.X ;  /* 0x0000000000007919 */ /* 0x000e6e0000002100 */
[----:B------:R-:W2:Y:S01]  /*0020*/  LDC.64 R4, c[0x0][0x218] ;  /* 0x00008600ff047b82 */ /* 0x000ea20000000a00 */
[----:B------:R-:W-:Y:S01]  /*0030*/  ULDC.64 UR4, c[0x0][0x208] ;  /* 0x0000820000047ab9 */ /* 0x000fe20000000a00 */
[----:B------:R-:W3:Y:S06]  /*0040*/  S2R R11, SR_CTAID.X ;  /* 0x00000000000b7919 */ /* 0x000eec0000002500 */
[----:B------:R-:W4:Y:S01]  /*0050*/  LDC.64 R2, c[0x0][0x210] ;  /* 0x00008400ff027b82 */ /* 0x000f220000000a00 */
[----:B-1----:R-:W-:Y:S01]  /*0060*/  IMAD.SHL.U32 R0, R0, 0x2, RZ ;  /* 0x0000000200007824 */ /* 0x002fe200078e00ff */
[----:B---3--:R-:W-:-:S04]  /*0070*/  SHF.R.S32.HI R6, RZ, 0x17, R11 ;  /* 0x00000017ff067819 */ /* 0x008fc8000001140b */
[----:B------:R-:W-:-:S04]  /*0080*/  LOP3.LUT R0, R0, 0xfe, RZ, 0xc0, !PT ;  /* 0x000000fe00007812 */ /* 0x000fc800078ec0ff */
[----:B------:R-:W-:Y:S02]  /*0090*/  LEA R11, R11, R0, 0x8 ;  /* 0x000000000b0b7211 */ /* 0x000fe400078e40ff */
[----:B------:R-:W-:Y:S02]  /*00a0*/  SGXT R0, R6, 0x1 ;  /* 0x000000010600781a */ /* 0x000fe40000000200 */
[----:B------:R-:W1:Y:S01]  /*00b0*/  LDC.64 R6, c[0x0][0x220] ;  /* 0x00008800ff067b82 */ /* 0x000e620000000a00 */
[----:B----4-:R-:W-:Y:S01]  /*00c0*/  IMAD.WIDE R2, R11, 0x4, R2 ;  /* 0x000000040b027825 */ /* 0x010fe200078e0202 */
[----:B------:R-:W-:-:S04]  /*00d0*/  LEA.HI R0, R0, R11, RZ, 0x6 ;  /* 0x0000000b00007211 */ /* 0x000fc800078f30ff */
[----:B------:R-:W-:Y:S01]  /*00e0*/  LOP3.LUT R0, R0, 0xffffffc0, RZ, 0xc0, !PT ;  /* 0xffffffc000007812 */ /* 0x000fe200078ec0ff */
[----:B------:R-:W3:Y:S04]  /*00f0*/  LDG.E.64 R12, desc[UR4][R2.64] ;  /* 0x00000004020c7981 */ /* 0x000ee8000c1e1b00 */
[----:B------:R-:W-:-:S04]  /*0100*/  IMAD.IADD R9, R11, 0x1, -R0 ;  /* 0x000000010b097824 */ /* 0x000fc800078e0a00 */
[----:B--2---:R-:W-:Y:S02]  /*0110*/  IMAD.WIDE R4, R9, 0x4, R4 ;  /* 0x0000000409047825 */ /* 0x004fe400078e0204 */
[----:B------:R-:W2:Y:S04]  /*0120*/  LDC.64 R8, c[0x0][0x228] ;  /* 0x00008a00ff087b82 */ /* 0x000ea80000000a00 */
[----:B------:R-:W3:Y:S04]  /*0130*/  LDG.E.EL.64 R4, desc[UR4][R4.64] ;  /* 0x0000000404047981 */ /* 0x000ee8000c2e1b00 */
[----:B-1----:R-:W4:Y:S01]  /*0140*/  LDG.E R6, desc[UR4][R6.64] ;  /* 0x0000000406067981 */ /* 0x002f22000c1e1900 */
[----:B--2---:R-:W-:-:S04]  /*0150*/  IMAD.WIDE R8, R11, 0x4, R8 ;  /* 0x000000040b087825 */ /* 0x004fc800078e0208 */
[C---:B---3--:R-:W-:Y:S01]  /*0160*/  FADD R14, R12.reuse, R4 ;  /* 0x000000040c0e7221 */ /* 0x048fe20000000000 */
[C---:B------:R-:W-:Y:S01]  /*0170*/  FADD R15, R13.reuse, R5 ;  /* 0x000000050d0f7221 */ /* 0x040fe20000000000 */
[----:B------:R-:W-:Y:S02]  /*0180*/  FSETP.GT.AND P0, PT, R12, -R4, PT ;  /* 0x800000040c00720b */ /* 0x000fe40003f04000 */
[C---:B----4-:R-:W-:Y:S01]  /*0190*/  FMUL R17, R6.reuse, R14 ;  /* 0x0000000e06117220 */ /* 0x050fe20000400000 */
[----:B------:R-:W-:Y:S01]  /*01a0*/  FMUL R0, R6, R15 ;  /* 0x0000000f06007220 */ /* 0x000fe20000400000 */
[----:B------:R-:W-:-:S03]  /*01b0*/  FSETP.GT.AND P1, PT, R13, -R5, PT ;  /* 0x800000050d00720b */ /* 0x000fc60003f24000 */
[----:B------:R-:W-:Y:S02]  /*01c0*/  FSEL R10, R14, R17, P0 ;  /* 0x000000110e0a7208 */ /* 0x000fe40000000000 */
[----:B------:R-:W-:Y:S01]  /*01d0*/  FSEL R11, R15, R0, P1 ;  /* 0x000000000f0b7208 */ /* 0x000fe20000800000 */
[----:B------:R-:W-:Y:S04]  /*01e0*/  STG.E.64 desc[UR4][R2.64], R14 ;  /* 0x0000000e02007986 */ /* 0x000fe8000c101b04 */
[----:B------:R-:W-:Y:S01]  /*01f0*/  STG.E.64 desc[UR4][R8.64], R10 ;  /* 0x0000000a08007986 */ /* 0x000fe2000c101b04 */
[----:B------:R-:W-:Y:S05]  /*0200*/  EXIT ;  /* 0x000000000000794d */ /* 0x000fea0003800000 */
.L_x_0:
[----:B------:R-:W-:-:S00]  /*0210*/  BRA `(.L_x_0) ;  /* 0xfffffffc00fc7947 */ /* 0x000fc0000383ffff */
[----:B------:R-:W-:-:S00]  /*0220*/  NOP ;  /* 0x0000000000007918 */ /* 0x000fc00000000000 */
        /* <DEDUP_REMOVED lines=13> */
.L_x_1:


//--------------------- .nv.constant0.triton_poi_fused__prelu_kernel_convolution_9 --------------------------
	.section	.nv.constant0.triton_poi_fused__prelu_kernel_convolution_9,"a",@progbits
	.sectionflags	@""
	.align	4
.nv.constant0.triton_poi_fused__prelu_kernel_convolution_9:
	.zero		564
